//
// Generated by NVIDIA NVVM Compiler
//
// Compiler Build ID: CL-36424714
// Cuda compilation tools, release 13.0, V13.0.88
// Based on NVVM 20.0.0
//

.version 9.0
.target sm_100
.address_size 64

	// .globl	distance_matrix_kernel

.visible .entry distance_matrix_kernel(
	.param .u64 .ptr .align 1 distance_matrix_kernel_param_0,
	.param .u64 .ptr .align 1 distance_matrix_kernel_param_1,
	.param .u64 .ptr .align 1 distance_matrix_kernel_param_2,
	.param .u32 distance_matrix_kernel_param_3,
	.param .u64 .ptr .align 1 distance_matrix_kernel_param_4
)
{
	.reg .pred 	%p<2>;
	.reg .b32 	%r<14>;
	.reg .b32 	%f<14>;
	.reg .b64 	%rd<19>;

	ld.param.u64 	%rd1, [distance_matrix_kernel_param_0];
	ld.param.u64 	%rd2, [distance_matrix_kernel_param_1];
	ld.param.u64 	%rd3, [distance_matrix_kernel_param_2];
	ld.param.u32 	%r4, [distance_matrix_kernel_param_3];
	ld.param.u64 	%rd4, [distance_matrix_kernel_param_4];
	mov.u32 	%r5, %ctaid.x;
	mov.u32 	%r6, %ntid.x;
	mov.u32 	%r7, %tid.x;
	mad.lo.s32 	%r1, %r5, %r6, %r7;
	mov.u32 	%r8, %ctaid.y;
	mov.u32 	%r9, %ntid.y;
	mov.u32 	%r10, %tid.y;
	mad.lo.s32 	%r11, %r8, %r9, %r10;
	max.s32 	%r12, %r1, %r11;
	setp.ge.s32 	%p1, %r12, %r4;
	@%p1 bra 	$L__BB0_2;
	cvta.to.global.u64 	%rd5, %rd1;
	cvta.to.global.u64 	%rd6, %rd2;
	cvta.to.global.u64 	%rd7, %rd3;
	cvta.to.global.u64 	%rd8, %rd4;
	mul.wide.s32 	%rd9, %r1, 4;
	add.s64 	%rd10, %rd5, %rd9;
	ld.global.f32 	%f1, [%rd10];
	mul.wide.u32 	%rd11, %r11, 4;
	add.s64 	%rd12, %rd5, %rd11;
	ld.global.f32 	%f2, [%rd12];
	sub.f32 	%f3, %f1, %f2;
	add.s64 	%rd13, %rd6, %rd9;
	ld.global.f32 	%f4, [%rd13];
	add.s64 	%rd14, %rd6, %rd11;
	ld.global.f32 	%f5, [%rd14];
	sub.f32 	%f6, %f4, %f5;
	add.s64 	%rd15, %rd7, %rd9;
	ld.global.f32 	%f7, [%rd15];
	add.s64 	%rd16, %rd7, %rd11;
	ld.global.f32 	%f8, [%rd16];
	sub.f32 	%f9, %f7, %f8;
	mul.f32 	%f10, %f6, %f6;
	fma.rn.f32 	%f11, %f3, %f3, %f10;
	fma.rn.f32 	%f12, %f9, %f9, %f11;
	sqrt.rn.f32 	%f13, %f12;
	mad.lo.s32 	%r13, %r4, %r1, %r11;
	mul.wide.s32 	%rd17, %r13, 4;
	add.s64 	%rd18, %rd8, %rd17;
	st.global.f32 	[%rd18], %f13;
$L__BB0_2:
	ret;

}


// ===== COMPILED SASS (sm_100) =====

	.target	sm_100

	.elftype	@"ET_EXEC"


//--------------------- .note.nv.tkinfo           --------------------------
	.section	.note.nv.tkinfo,"",@"SHT_NOTE"
	.sectionflags	@"SHF_NOTE_NV_TKINFO"
	.tkinfo
        /*0018*/ 	.word	0x00000002
        /*0030*/ 	.string	""
        /*0030*/ 	.string	"ptxas"
        /*0030*/ 	.string	"Cuda compilation tools, release 13.0, V13.0.88"
        /*0030*/ 	.string	"Build cuda_13.0.r13.0/compiler.36424714_0"
        /*0030*/ 	.string	"-arch sm_100 -m 64 "



//--------------------- .note.nv.cuinfo           --------------------------
	.section	.note.nv.cuinfo,"",@"SHT_NOTE"
	.sectionflags	@"SHF_NOTE_NV_CUINFO"
        /*0018*/ 	.short	0x0002
        /*001a*/ 	.short	0x0064
        /*001c*/ 	.short	0x0082
	.zero		2


//--------------------- .nv.info                  --------------------------
	.section	.nv.info,"",@"SHT_CUDA_INFO"
	.align	4


	//----- nvinfo : EIATTR_REGCOUNT
	.align		4
        /*0000*/ 	.byte	0x04, 0x2f
        /*0002*/ 	.short	(.L_1 - .L_0)
	.align		4
.L_0:
        /*0004*/ 	.word	index@(distance_matrix_kernel)
        /*0008*/ 	.word	0x00000013


	//----- nvinfo : EIATTR_FRAME_SIZE
	.align		4
.L_1:
        /*000c*/ 	.byte	0x04, 0x11
        /*000e*/ 	.short	(.L_3 - .L_2)
	.align		4
.L_2:
        /*0010*/ 	.word	index@($__internal_0_$__cuda_sm20_sqrt_rn_f32_slowpath)
        /*0014*/ 	.word	0x00000000


	//----- nvinfo : EIATTR_FRAME_SIZE
	.align		4
.L_3:
        /*0018*/ 	.byte	0x04, 0x11
        /*001a*/ 	.short	(.L_5 - .L_4)
	.align		4
.L_4:
        /*001c*/ 	.word	index@(distance_matrix_kernel)
        /*0020*/ 	.word	0x00000000


	//----- nvinfo : EIATTR_MIN_STACK_SIZE
	.align		4
.L_5:
        /*0024*/ 	.byte	0x04, 0x12
        /*0026*/ 	.short	(.L_7 - .L_6)
	.align		4
.L_6:
        /*0028*/ 	.word	index@(distance_matrix_kernel)
        /*002c*/ 	.word	0x00000000
.L_7:


//--------------------- .nv.compat                --------------------------
	.section	.nv.compat,"",@"SHT_CUDA_COMPAT_INFO"
	.align	4
        /*0000*/ 	.byte	0x02, 0x09, 0x00, 0x00, 0x02, 0x02, 0x01, 0x00, 0x02, 0x05, 0x05, 0x00, 0x03, 0x07, 0x01, 0x01
        /*0010*/ 	.byte	0x02, 0x03, 0x00, 0x00, 0x02, 0x06, 0x01, 0x00, 0x04, 0x0b, 0x08, 0x00, 0x01, 0x00, 0x00, 0x00
        /*0020*/ 	.byte	0x00, 0x00, 0x00, 0x00


//--------------------- .nv.info.distance_matrix_kernel --------------------------
	.section	.nv.info.distance_matrix_kernel,"",@"SHT_CUDA_INFO"
	.sectionflags	@""
	.align	4


	//----- nvinfo : EIATTR_CUDA_API_VERSION
	.align		4
        /*0000*/ 	.byte	0x04, 0x37
        /*0002*/ 	.short	(.L_9 - .L_8)
.L_8:
        /*0004*/ 	.word	0x00000082


	//----- nvinfo : EIATTR_KPARAM_INFO
	.align		4
.L_9:
        /*0008*/ 	.byte	0x04, 0x17
        /*000a*/ 	.short	(.L_11 - .L_10)
.L_10:
        /*000c*/ 	.word	0x00000000
        /*0010*/ 	.short	0x0004
        /*0012*/ 	.short	0x0020
        /*0014*/ 	.byte	0x00, 0xf5, 0x21, 0x00


	//----- nvinfo : EIATTR_KPARAM_INFO
	.align		4
.L_11:
        /*0018*/ 	.byte	0x04, 0x17
        /*001a*/ 	.short	(.L_13 - .L_12)
.L_12:
        /*001c*/ 	.word	0x00000000
        /*0020*/ 	.short	0x0003
        /*0022*/ 	.short	0x0018
        /*0024*/ 	.byte	0x00, 0xf0, 0x11, 0x00


	//----- nvinfo : EIATTR_KPARAM_INFO
	.align		4
.L_13:
        /*0028*/ 	.byte	0x04, 0x17
        /*002a*/ 	.short	(.L_15 - .L_14)
.L_14:
        /*002c*/ 	.word	0x00000000
        /*0030*/ 	.short	0x0002
        /*0032*/ 	.short	0x0010
        /*0034*/ 	.byte	0x00, 0xf5, 0x21, 0x00


	//----- nvinfo : EIATTR_KPARAM_INFO
	.align		4
.L_15:
        /*0038*/ 	.byte	0x04, 0x17
        /*003a*/ 	.short	(.L_17 - .L_16)
.L_16:
        /*003c*/ 	.word	0x00000000
        /*0040*/ 	.short	0x0001
        /*0042*/ 	.short	0x0008
        /*0044*/ 	.byte	0x00, 0xf5, 0x21, 0x00


	//----- nvinfo : EIATTR_KPARAM_INFO
	.align		4
.L_17:
        /*0048*/ 	.byte	0x04, 0x17
        /*004a*/ 	.short	(.L_19 - .L_18)
.L_18:
        /*004c*/ 	.word	0x00000000
        /*0050*/ 	.short	0x0000
        /*0052*/ 	.short	0x0000
        /*0054*/ 	.byte	0x00, 0xf5, 0x21, 0x00


	//----- nvinfo : EIATTR_SPARSE_MMA_MASK
	.align		4
.L_19:
        /*0058*/ 	.byte	0x03, 0x50
        /*005a*/ 	.short	0x0000


	//----- nvinfo : EIATTR_MAXREG_COUNT
	.align		4
        /*005c*/ 	.byte	0x03, 0x1b
        /*005e*/ 	.short	0x00ff


	//----- nvinfo : EIATTR_MERCURY_ISA_VERSION
	.align		4
        /*0060*/ 	.byte	0x03, 0x5f
        /*0062*/ 	.short	0x0101


	//----- nvinfo : EIATTR_VRC_CTA_INIT_COUNT
	.align		4
        /*0064*/ 	.byte	0x02, 0x4a
	.zero		1
	.zero		1


	//----- nvinfo : EIATTR_EXIT_INSTR_OFFSETS
	.align		4
        /*0068*/ 	.byte	0x04, 0x1c
        /*006a*/ 	.short	(.L_21 - .L_20)


	//   ....[0]....
.L_20:
        /*006c*/ 	.word	0x000000c0


	//   ....[1]....
        /*0070*/ 	.word	0x00000350


	//----- nvinfo : EIATTR_CRS_STACK_SIZE
	.align		4
.L_21:
        /*0074*/ 	.byte	0x04, 0x1e
        /*0076*/ 	.short	(.L_23 - .L_22)
.L_22:
        /*0078*/ 	.word	0x00000000


	//----- nvinfo : EIATTR_CBANK_PARAM_SIZE
	.align		4
.L_23:
        /*007c*/ 	.byte	0x03, 0x19
        /*007e*/ 	.short	0x0028


	//----- nvinfo : EIATTR_PARAM_CBANK
	.align		4
        /*0080*/ 	.byte	0x04, 0x0a
        /*0082*/ 	.short	(.L_25 - .L_24)
	.align		4
.L_24:
        /*0084*/ 	.word	index@(.nv.constant0.distance_matrix_kernel)
        /*0088*/ 	.short	0x0380
        /*008a*/ 	.short	0x0028


	//----- nvinfo : EIATTR_SW_WAR
	.align		4
.L_25:
        /*008c*/ 	.byte	0x04, 0x36
        /*008e*/ 	.short	(.L_27 - .L_26)
.L_26:
        /*0090*/ 	.word	0x00000008
.L_27:


//--------------------- .nv.callgraph             --------------------------
	.section	.nv.callgraph,"",@"SHT_CUDA_CALLGRAPH"
	.align	4
	.sectionentsize	8
	.align		4
        /*0000*/ 	.word	0x00000000
	.align		4
        /*0004*/ 	.word	0xffffffff
	.align		4
        /*0008*/ 	.word	0x00000000
	.align		4
        /*000c*/ 	.word	0xfffffffe
	.align		4
        /*0010*/ 	.word	0x00000000
	.align		4
        /*0014*/ 	.word	0xfffffffd
	.align		4
        /*0018*/ 	.word	0x00000000
	.align		4
        /*001c*/ 	.word	0xfffffffc


//--------------------- .text.distance_matrix_kernel --------------------------
	.section	.text.distance_matrix_kernel,"ax",@progbits
	.align	128
        .global         distance_matrix_kernel
        .type           distance_matrix_kernel,@function
        .size           distance_matrix_kernel,(.L_x_5 - distance_matrix_kernel)
        .other          distance_matrix_kernel,@"STO_CUDA_ENTRY STV_DEFAULT"
distance_matrix_kernel:
.text.distance_matrix_kernel:
[----:B------:R-:W-:Y:S01]  /*0000*/  LDC R1, c[0x0][0x37c] ;  /* 0x0000df00ff017b82 */ /* 0x000fe20000000800 */
[----:B------:R-:W0:Y:S07]  /*0010*/  S2R R3, SR_TID.X ;  /* 0x0000000000037919 */ /* 0x000e2e0000002100 */
[----:B------:R-:W0:Y:S01]  /*0020*/  S2UR UR4, SR_CTAID.X ;  /* 0x00000000000479c3 */ /* 0x000e220000002500 */
[----:B------:R-:W1:Y:S01]  /*0030*/  LDCU UR6, c[0x0][0x398] ;  /* 0x00007300ff0677ac */ /* 0x000e620008000800 */
[----:B------:R-:W2:Y:S06]  /*0040*/  S2R R5, SR_TID.Y ;  /* 0x0000000000057919 */ /* 0x000eac0000002200 */
[----:B------:R-:W0:Y:S08]  /*0050*/  LDC R2, c[0x0][0x360] ;  /* 0x0000d800ff027b82 */ /* 0x000e300000000800 */
[----:B------:R-:W2:Y:S08]  /*0060*/  S2UR UR5, SR_CTAID.Y ;  /* 0x00000000000579c3 */ /* 0x000eb00000002600 */
[----:B------:R-:W2:Y:S01]  /*0070*/  LDC R0, c[0x0][0x364] ;  /* 0x0000d900ff007b82 */ /* 0x000ea20000000800 */
[----:B0-----:R-:W-:-:S02]  /*0080*/  IMAD R2, R2, UR4, R3 ;  /* 0x0000000402027c24 */ /* 0x001fc4000f8e0203 */
[----:B--2---:R-:W-:-:S05]  /*0090*/  IMAD R3, R0, UR5, R5 ;  /* 0x0000000500037c24 */ /* 0x004fca000f8e0205 */
[----:B------:R-:W-:-:S04]  /*00a0*/  VIMNMX R0, PT, PT, R2, R3, !PT ;  /* 0x0000000302007248 */ /* 0x000fc80007fe0100 */
[----:B-1----:R-:W-:-:S13]  /*00b0*/  ISETP.GE.AND P0, PT, R0, UR6, PT ;  /* 0x0000000600007c0c */ /* 0x002fda000bf06270 */
[----:B------:R-:W-:Y:S05]  /*00c0*/  @P0 EXIT ;  /* 0x000000000000094d */ /* 0x000fea0003800000 */
[----:B------:R-:W0:Y:S01]  /*00d0*/  LDC.64 R10, c[0x0][0x388] ;  /* 0x0000e200ff0a7b82 */ /* 0x000e220000000a00 */
[----:B------:R-:W1:Y:S07]  /*00e0*/  LDCU.64 UR4, c[0x0][0x358] ;  /* 0x00006b00ff0477ac */ /* 0x000e6e0008000a00 */
[----:B------:R-:W2:Y:S08]  /*00f0*/  LDC.64 R6, c[0x0][0x380] ;  /* 0x0000e000ff067b82 */ /* 0x000eb00000000a00 */
[----:B------:R-:W3:Y:S01]  /*0100*/  LDC.64 R14, c[0x0][0x390] ;  /* 0x0000e400ff0e7b82 */ /* 0x000ee20000000a00 */
[----:B0-----:R-:W-:-:S04]  /*0110*/  IMAD.WIDE R8, R2, 0x4, R10 ;  /* 0x0000000402087825 */ /* 0x001fc800078e020a */
[C---:B------:R-:W-:Y:S02]  /*0120*/  IMAD.WIDE.U32 R10, R3.reuse, 0x4, R10 ;  /* 0x00000004030a7825 */ /* 0x040fe400078e000a */
[----:B-1----:R-:W4:Y:S02]  /*0130*/  LDG.E R8, desc[UR4][R8.64] ;  /* 0x0000000408087981 */ /* 0x002f24000c1e1900 */
[C-C-:B--2---:R-:W-:Y:S02]  /*0140*/  IMAD.WIDE R4, R2.reuse, 0x4, R6.reuse ;  /* 0x0000000402047825 */ /* 0x144fe400078e0206 */
[----:B------:R-:W4:Y:S02]  /*0150*/  LDG.E R11, desc[UR4][R10.64] ;  /* 0x000000040a0b7981 */ /* 0x000f24000c1e1900 */
[----:B------:R-:W-:Y:S02]  /*0160*/  IMAD.WIDE.U32 R6, R3, 0x4, R6 ;  /* 0x0000000403067825 */ /* 0x000fe400078e0006 */
[----:B------:R0:W2:Y:S02]  /*0170*/  LDG.E R4, desc[UR4][R4.64] ;  /* 0x0000000404047981 */ /* 0x0000a4000c1e1900 */
[----:B---3--:R-:W-:-:S02]  /*0180*/  IMAD.WIDE R12, R2, 0x4, R14 ;  /* 0x00000004020c7825 */ /* 0x008fc400078e020e */
[----:B------:R-:W2:Y:S02]  /*0190*/  LDG.E R7, desc[UR4][R6.64] ;  /* 0x0000000406077981 */ /* 0x000ea4000c1e1900 */
[----:B------:R-:W-:Y:S02]  /*01a0*/  IMAD.WIDE.U32 R14, R3, 0x4, R14 ;  /* 0x00000004030e7825 */ /* 0x000fe400078e000e */
[----:B------:R-:W3:Y:S04]  /*01b0*/  LDG.E R12, desc[UR4][R12.64] ;  /* 0x000000040c0c7981 */ /* 0x000ee8000c1e1900 */
[----:B------:R-:W3:Y:S01]  /*01c0*/  LDG.E R15, desc[UR4][R14.64] ;  /* 0x000000040e0f7981 */ /* 0x000ee2000c1e1900 */
[----:B------:R-:W-:Y:S01]  /*01d0*/  BSSY.RECONVERGENT B0, `(.L_x_0) ;  /* 0x0000012000007945 */ /* 0x000fe20003800200 */
[----:B----4-:R-:W-:-:S04]  /*01e0*/  FADD R16, R8, -R11 ;  /* 0x8000000b08107221 */ /* 0x010fc80000000000 */
[----:B0-----:R-:W-:Y:S01]  /*01f0*/  FMUL R5, R16, R16 ;  /* 0x0000001010057220 */ /* 0x001fe20000400000 */
[----:B--2---:R-:W-:-:S04]  /*0200*/  FADD R0, R4, -R7 ;  /* 0x8000000704007221 */ /* 0x004fc80000000000 */
[----:B------:R-:W-:Y:S01]  /*0210*/  FFMA R5, R0, R0, R5 ;  /* 0x0000000000057223 */ /* 0x000fe20000000005 */
[----:B---3--:R-:W-:-:S04]  /*0220*/  FADD R4, R12, -R15 ;  /* 0x8000000f0c047221 */ /* 0x008fc80000000000 */
[----:B------:R-:W-:-:S05]  /*0230*/  FFMA R0, R4, R4, R5 ;  /* 0x0000000404007223 */ /* 0x000fca0000000005 */
[----:B------:R-:W-:Y:S01]  /*0240*/  IADD3 R4, PT, PT, R0, -0xd000000, RZ ;  /* 0xf300000000047810 */ /* 0x000fe20007ffe0ff */
[----:B------:R0:W1:Y:S03]  /*0250*/  MUFU.RSQ R5, R0 ;  /* 0x0000000000057308 */ /* 0x0000660000001400 */
[----:B------:R-:W-:-:S13]  /*0260*/  ISETP.GT.U32.AND P0, PT, R4, 0x727fffff, PT ;  /* 0x727fffff0400780c */ /* 0x000fda0003f04070 */
[----:B0-----:R-:W-:Y:S05]  /*0270*/  @!P0 BRA `(.L_x_1) ;  /* 0x00000000000c8947 */ /* 0x001fea0003800000 */
[----:B------:R-:W-:-:S07]  /*0280*/  MOV R9, 0x2a0 ;  /* 0x000002a000097802 */ /* 0x000fce0000000f00 */
[----:B-1----:R-:W-:Y:S05]  /*0290*/  CALL.REL.NOINC `($__internal_0_$__cuda_sm20_sqrt_rn_f32_slowpath) ;  /* 0x0000000000307944 */ /* 0x002fea0003c00000 */
[----:B------:R-:W-:Y:S05]  /*02a0*/  BRA `(.L_x_2) ;  /* 0x0000000000107947 */ /* 0x000fea0003800000 */
.L_x_1:
[----:B-1----:R-:W-:Y:S01]  /*02b0*/  FMUL.FTZ R7, R0, R5 ;  /* 0x0000000500077220 */ /* 0x002fe20000410000 */
[----:B------:R-:W-:-:S03]  /*02c0*/  FMUL.FTZ R5, R5, 0.5 ;  /* 0x3f00000005057820 */ /* 0x000fc60000410000 */
[----:B------:R-:W-:-:S04]  /*02d0*/  FFMA R0, -R7, R7, R0 ;  /* 0x0000000707007223 */ /* 0x000fc80000000100 */
[----:B------:R-:W-:-:S07]  /*02e0*/  FFMA R7, R0, R5, R7 ;  /* 0x0000000500077223 */ /* 0x000fce0000000007 */
.L_x_2:
[----:B------:R-:W-:Y:S05]  /*02f0*/  BSYNC.RECONVERGENT B0 ;  /* 0x0000000000007941 */ /* 0x000fea0003800200 */
.L_x_0:
[----:B------:R-:W0:Y:S01]  /*0300*/  LDC.64 R4, c[0x0][0x3a0] ;  /* 0x0000e800ff047b82 */ /* 0x000e220000000a00 */
[----:B------:R-:W1:Y:S02]  /*0310*/  LDCU UR6, c[0x0][0x398] ;  /* 0x00007300ff0677ac */ /* 0x000e640008000800 */
[----:B-1----:R-:W-:-:S04]  /*0320*/  IMAD R3, R2, UR6, R3 ;  /* 0x0000000602037c24 */ /* 0x002fc8000f8e0203 */
[----:B0-----:R-:W-:-:S05]  /*0330*/  IMAD.WIDE R2, R3, 0x4, R4 ;  /* 0x0000000403027825 */ /* 0x001fca00078e0204 */
[----:B------:R-:W-:Y:S01]  /*0340*/  STG.E desc[UR4][R2.64], R7 ;  /* 0x0000000702007986 */ /* 0x000fe2000c101904 */
[----:B------:R-:W-:Y:S05]  /*0350*/  EXIT ;  /* 0x000000000000794d */ /* 0x000fea0003800000 */
        .weak           $__internal_0_$__cuda_sm20_sqrt_rn_f32_slowpath
        .type           $__internal_0_$__cuda_sm20_sqrt_rn_f32_slowpath,@function
        .size           $__internal_0_$__cuda_sm20_sqrt_rn_f32_slowpath,(.L_x_5 - $__internal_0_$__cuda_sm20_sqrt_rn_f32_slowpath)
$__internal_0_$__cuda_sm20_sqrt_rn_f32_slowpath:
[----:B------:R-:W-:-:S13]  /*0360*/  LOP3.LUT P0, RZ, R0, 0x7fffffff, RZ, 0xc0, !PT ;  /* 0x7fffffff00ff7812 */ /* 0x000fda000780c0ff */
[----:B------:R-:W-:Y:S01]  /*0370*/  @!P0 MOV R4, R0 ;  /* 0x0000000000048202 */ /* 0x000fe20000000f00 */
[----:B------:R-:W-:Y:S06]  /*0380*/  @!P0 BRA `(.L_x_3) ;  /* 0x0000000000408947 */ /* 0x000fec0003800000 */
[----:B------:R-:W-:-:S13]  /*0390*/  FSETP.GEU.FTZ.AND P0, PT, R0, RZ, PT ;  /* 0x000000ff0000720b */ /* 0x000fda0003f1e000 */
[----:B------:R-:W-:Y:S01]  /*03a0*/  @!P0 MOV R4, 0x7fffffff ;  /* 0x7fffffff00048802 */ /* 0x000fe20000000f00 */
[----:B------:R-:W-:Y:S06]  /*03b0*/  @!P0 BRA `(.L_x_3) ;  /* 0x0000000000348947 */ /* 0x000fec0003800000 */
[----:B------:R-:W-:-:S13]  /*03c0*/  FSETP.GTU.FTZ.AND P0, PT, |R0|, +INF , PT ;  /* 0x7f8000000000780b */ /* 0x000fda0003f1c200 */
[----:B------:R-:W-:Y:S01]  /*03d0*/  @P0 FADD.FTZ R4, R0, 1 ;  /* 0x3f80000000040421 */ /* 0x000fe20000010000 */
[----:B------:R-:W-:Y:S06]  /*03e0*/  @P0 BRA `(.L_x_3) ;  /* 0x0000000000280947 */ /* 0x000fec0003800000 */
[----:B------:R-:W-:-:S13]  /*03f0*/  FSETP.NEU.FTZ.AND P0, PT, |R0|, +INF , PT ;  /* 0x7f8000000000780b */ /* 0x000fda0003f1d200 */
[----:B------:R-:W-:-:S04]  /*0400*/  @P0 FFMA R5, R0, 1.84467440737095516160e+19, RZ ;  /* 0x5f80000000050823 */ /* 0x000fc800000000ff */
[----:B------:R-:W0:Y:S02]  /*0410*/  @P0 MUFU.RSQ R4, R5 ;  /* 0x0000000500040308 */ /* 0x000e240000001400 */
[----:B0-----:R-:W-:Y:S01]  /*0420*/  @P0 FMUL.FTZ R6, R5, R4 ;  /* 0x0000000405060220 */ /* 0x001fe20000410000 */
[----:B------:R-:W-:Y:S01]  /*0430*/  @P0 FMUL.FTZ R8, R4, 0.5 ;  /* 0x3f00000004080820 */ /* 0x000fe20000410000 */
[----:B------:R-:W-:Y:S02]  /*0440*/  @!P0 MOV R4, R0 ;  /* 0x0000000000048202 */ /* 0x000fe40000000f00 */
[----:B------:R-:W-:-:S04]  /*0450*/  @P0 FADD.FTZ R7, -R6, -RZ ;  /* 0x800000ff06070221 */ /* 0x000fc80000010100 */
[----:B------:R-:W-:-:S04]  /*0460*/  @P0 FFMA R7, R6, R7, R5 ;  /* 0x0000000706070223 */ /* 0x000fc80000000005 */
[----:B------:R-:W-:-:S04]  /*0470*/  @P0 FFMA R7, R7, R8, R6 ;  /* 0x0000000807070223 */ /* 0x000fc80000000006 */
[----:B------:R-:W-:-:S07]  /*0480*/  @P0 FMUL.FTZ R4, R7, 2.3283064365386962891e-10 ;  /* 0x2f80000007040820 */ /* 0x000fce0000410000 */
.L_x_3:
[----:B------:R-:W-:Y:S01]  /*0490*/  HFMA2 R5, -RZ, RZ, 0, 0 ;  /* 0x00000000ff057431 */ /* 0x000fe200000001ff */
[----:B------:R-:W-:Y:S02]  /*04a0*/  MOV R7, R4 ;  /* 0x0000000400077202 */ /* 0x000fe40000000f00 */
[----:B------:R-:W-:-:S04]  /*04b0*/  MOV R4, R9 ;  /* 0x0000000900047202 */ /* 0x000fc80000000f00 */
[----:B------:R-:W-:Y:S05]  /*04c0*/  RET.REL.NODEC R4 `(distance_matrix_kernel) ;  /* 0xfffffff804cc7950 */ /* 0x000fea0003c3ffff */
.L_x_4:
[----:B------:R-:W-:-:S00]  /*04d0*/  BRA `(.L_x_4) ;  /* 0xfffffffc00fc7947 */ /* 0x000fc0000383ffff */
[----:B------:R-:W-:-:S00]  /*04e0*/  NOP ;  /* 0x0000000000007918 */ /* 0x000fc00000000000 */
        /* <DEDUP_REMOVED lines=9> */
.L_x_5:


//--------------------- .nv.shared.reserved.0     --------------------------
	.section	.nv.shared.reserved.0,"aw",@nobits
	.weak		__nv_reservedSMEM_offset_0_alias
	.size		__nv_reservedSMEM_offset_0_alias, 0, 64
	.other		__nv_reservedSMEM_offset_0_alias,@"STO_CUDA_RESERVED_SHARED STV_DEFAULT"
__nv_reservedSMEM_offset_0_alias:
	.zero		0
	.zero		64


//--------------------- .nv.constant0.distance_matrix_kernel --------------------------
	.section	.nv.constant0.distance_matrix_kernel,"a",@progbits
	.sectionflags	@""
	.align	4
.nv.constant0.distance_matrix_kernel:
	.zero		936


//--------------------- SYMBOLS --------------------------

	.type		.nv.reservedSmem.offset0,@object
	.size		.nv.reservedSmem.offset0,0x4
